//
// Generated by NVIDIA NVVM Compiler
//
// Compiler Build ID: CL-36424714
// Cuda compilation tools, release 13.0, V13.0.88
// Based on NVVM 20.0.0
//

.version 9.0
.target sm_100
.address_size 64

	// .globl	_Z6reducePiS_
// _ZZ6reducePiS_E5sdata has been demoted

.visible .entry _Z6reducePiS_(
	.param .u64 .ptr .align 1 _Z6reducePiS__param_0,
	.param .u64 .ptr .align 1 _Z6reducePiS__param_1
)
{
	.reg .pred 	%p<6>;
	.reg .b32 	%r<137>;
	.reg .b64 	%rd<85>;
	// demoted variable
	.shared .align 4 .b8 _ZZ6reducePiS_E5sdata[4096];
	ld.param.u64 	%rd3, [_Z6reducePiS__param_0];
	ld.param.u64 	%rd2, [_Z6reducePiS__param_1];
	cvta.to.global.u64 	%rd1, %rd3;
	mov.u32 	%r1, %tid.x;
	mov.u32 	%r2, %ctaid.x;
	mov.u32 	%r3, %ntid.x;
	mad.lo.s32 	%r4, %r2, %r3, %r1;
	setp.gt.u32 	%p1, %r1, 543;
	shl.b32 	%r8, %r1, 2;
	mov.u32 	%r9, _ZZ6reducePiS_E5sdata;
	add.s32 	%r5, %r9, %r8;
	@%p1 bra 	$L__BB0_2;
	ld.shared.u32 	%r67, [%r5];
	mul.wide.u32 	%rd42, %r4, 4;
	add.s64 	%rd43, %rd1, %rd42;
	ld.global.u32 	%r68, [%rd43];
	add.s32 	%r69, %r68, %r67;
	add.s32 	%r70, %r4, 1024;
	mul.wide.u32 	%rd44, %r70, 4;
	add.s64 	%rd45, %rd1, %rd44;
	ld.global.u32 	%r71, [%rd45];
	add.s32 	%r72, %r71, %r69;
	add.s32 	%r73, %r4, 2048;
	mul.wide.u32 	%rd46, %r73, 4;
	add.s64 	%rd47, %rd1, %rd46;
	ld.global.u32 	%r74, [%rd47];
	add.s32 	%r75, %r74, %r72;
	add.s32 	%r76, %r4, 3072;
	mul.wide.u32 	%rd48, %r76, 4;
	add.s64 	%rd49, %rd1, %rd48;
	ld.global.u32 	%r77, [%rd49];
	add.s32 	%r78, %r77, %r75;
	add.s32 	%r79, %r4, 4096;
	mul.wide.u32 	%rd50, %r79, 4;
	add.s64 	%rd51, %rd1, %rd50;
	ld.global.u32 	%r80, [%rd51];
	add.s32 	%r81, %r80, %r78;
	add.s32 	%r82, %r4, 5120;
	mul.wide.u32 	%rd52, %r82, 4;
	add.s64 	%rd53, %rd1, %rd52;
	ld.global.u32 	%r83, [%rd53];
	add.s32 	%r84, %r83, %r81;
	add.s32 	%r85, %r4, 6144;
	mul.wide.u32 	%rd54, %r85, 4;
	add.s64 	%rd55, %rd1, %rd54;
	ld.global.u32 	%r86, [%rd55];
	add.s32 	%r87, %r86, %r84;
	add.s32 	%r88, %r4, 7168;
	mul.wide.u32 	%rd56, %r88, 4;
	add.s64 	%rd57, %rd1, %rd56;
	ld.global.u32 	%r89, [%rd57];
	add.s32 	%r90, %r89, %r87;
	add.s32 	%r91, %r4, 8192;
	mul.wide.u32 	%rd58, %r91, 4;
	add.s64 	%rd59, %rd1, %rd58;
	ld.global.u32 	%r92, [%rd59];
	add.s32 	%r93, %r92, %r90;
	add.s32 	%r94, %r4, 9216;
	mul.wide.u32 	%rd60, %r94, 4;
	add.s64 	%rd61, %rd1, %rd60;
	ld.global.u32 	%r95, [%rd61];
	add.s32 	%r96, %r95, %r93;
	add.s32 	%r97, %r4, 10240;
	mul.wide.u32 	%rd62, %r97, 4;
	add.s64 	%rd63, %rd1, %rd62;
	ld.global.u32 	%r98, [%rd63];
	add.s32 	%r99, %r98, %r96;
	add.s32 	%r100, %r4, 11264;
	mul.wide.u32 	%rd64, %r100, 4;
	add.s64 	%rd65, %rd1, %rd64;
	ld.global.u32 	%r101, [%rd65];
	add.s32 	%r102, %r101, %r99;
	add.s32 	%r103, %r4, 12288;
	mul.wide.u32 	%rd66, %r103, 4;
	add.s64 	%rd67, %rd1, %rd66;
	ld.global.u32 	%r104, [%rd67];
	add.s32 	%r105, %r104, %r102;
	add.s32 	%r106, %r4, 13312;
	mul.wide.u32 	%rd68, %r106, 4;
	add.s64 	%rd69, %rd1, %rd68;
	ld.global.u32 	%r107, [%rd69];
	add.s32 	%r108, %r107, %r105;
	add.s32 	%r109, %r4, 14336;
	mul.wide.u32 	%rd70, %r109, 4;
	add.s64 	%rd71, %rd1, %rd70;
	ld.global.u32 	%r110, [%rd71];
	add.s32 	%r111, %r110, %r108;
	add.s32 	%r112, %r4, 15360;
	mul.wide.u32 	%rd72, %r112, 4;
	add.s64 	%rd73, %rd1, %rd72;
	ld.global.u32 	%r113, [%rd73];
	add.s32 	%r114, %r113, %r111;
	add.s32 	%r115, %r4, 16384;
	mul.wide.u32 	%rd74, %r115, 4;
	add.s64 	%rd75, %rd1, %rd74;
	ld.global.u32 	%r116, [%rd75];
	add.s32 	%r117, %r116, %r114;
	add.s32 	%r118, %r4, 17408;
	mul.wide.u32 	%rd76, %r118, 4;
	add.s64 	%rd77, %rd1, %rd76;
	ld.global.u32 	%r119, [%rd77];
	add.s32 	%r120, %r119, %r117;
	add.s32 	%r121, %r4, 18432;
	mul.wide.u32 	%rd78, %r121, 4;
	add.s64 	%rd79, %rd1, %rd78;
	ld.global.u32 	%r122, [%rd79];
	add.s32 	%r123, %r122, %r120;
	add.s32 	%r124, %r4, 19456;
	mul.wide.u32 	%rd80, %r124, 4;
	add.s64 	%rd81, %rd1, %rd80;
	ld.global.u32 	%r125, [%rd81];
	add.s32 	%r126, %r125, %r123;
	st.shared.u32 	[%r5], %r126;
	bra.uni 	$L__BB0_3;
$L__BB0_2:
	ld.shared.u32 	%r10, [%r5];
	mul.wide.u32 	%rd4, %r4, 4;
	add.s64 	%rd5, %rd1, %rd4;
	ld.global.u32 	%r11, [%rd5];
	add.s32 	%r12, %r11, %r10;
	add.s32 	%r13, %r4, 1024;
	mul.wide.u32 	%rd6, %r13, 4;
	add.s64 	%rd7, %rd1, %rd6;
	ld.global.u32 	%r14, [%rd7];
	add.s32 	%r15, %r14, %r12;
	add.s32 	%r16, %r4, 2048;
	mul.wide.u32 	%rd8, %r16, 4;
	add.s64 	%rd9, %rd1, %rd8;
	ld.global.u32 	%r17, [%rd9];
	add.s32 	%r18, %r17, %r15;
	add.s32 	%r19, %r4, 3072;
	mul.wide.u32 	%rd10, %r19, 4;
	add.s64 	%rd11, %rd1, %rd10;
	ld.global.u32 	%r20, [%rd11];
	add.s32 	%r21, %r20, %r18;
	add.s32 	%r22, %r4, 4096;
	mul.wide.u32 	%rd12, %r22, 4;
	add.s64 	%rd13, %rd1, %rd12;
	ld.global.u32 	%r23, [%rd13];
	add.s32 	%r24, %r23, %r21;
	add.s32 	%r25, %r4, 5120;
	mul.wide.u32 	%rd14, %r25, 4;
	add.s64 	%rd15, %rd1, %rd14;
	ld.global.u32 	%r26, [%rd15];
	add.s32 	%r27, %r26, %r24;
	add.s32 	%r28, %r4, 6144;
	mul.wide.u32 	%rd16, %r28, 4;
	add.s64 	%rd17, %rd1, %rd16;
	ld.global.u32 	%r29, [%rd17];
	add.s32 	%r30, %r29, %r27;
	add.s32 	%r31, %r4, 7168;
	mul.wide.u32 	%rd18, %r31, 4;
	add.s64 	%rd19, %rd1, %rd18;
	ld.global.u32 	%r32, [%rd19];
	add.s32 	%r33, %r32, %r30;
	add.s32 	%r34, %r4, 8192;
	mul.wide.u32 	%rd20, %r34, 4;
	add.s64 	%rd21, %rd1, %rd20;
	ld.global.u32 	%r35, [%rd21];
	add.s32 	%r36, %r35, %r33;
	add.s32 	%r37, %r4, 9216;
	mul.wide.u32 	%rd22, %r37, 4;
	add.s64 	%rd23, %rd1, %rd22;
	ld.global.u32 	%r38, [%rd23];
	add.s32 	%r39, %r38, %r36;
	add.s32 	%r40, %r4, 10240;
	mul.wide.u32 	%rd24, %r40, 4;
	add.s64 	%rd25, %rd1, %rd24;
	ld.global.u32 	%r41, [%rd25];
	add.s32 	%r42, %r41, %r39;
	add.s32 	%r43, %r4, 11264;
	mul.wide.u32 	%rd26, %r43, 4;
	add.s64 	%rd27, %rd1, %rd26;
	ld.global.u32 	%r44, [%rd27];
	add.s32 	%r45, %r44, %r42;
	add.s32 	%r46, %r4, 12288;
	mul.wide.u32 	%rd28, %r46, 4;
	add.s64 	%rd29, %rd1, %rd28;
	ld.global.u32 	%r47, [%rd29];
	add.s32 	%r48, %r47, %r45;
	add.s32 	%r49, %r4, 13312;
	mul.wide.u32 	%rd30, %r49, 4;
	add.s64 	%rd31, %rd1, %rd30;
	ld.global.u32 	%r50, [%rd31];
	add.s32 	%r51, %r50, %r48;
	add.s32 	%r52, %r4, 14336;
	mul.wide.u32 	%rd32, %r52, 4;
	add.s64 	%rd33, %rd1, %rd32;
	ld.global.u32 	%r53, [%rd33];
	add.s32 	%r54, %r53, %r51;
	add.s32 	%r55, %r4, 15360;
	mul.wide.u32 	%rd34, %r55, 4;
	add.s64 	%rd35, %rd1, %rd34;
	ld.global.u32 	%r56, [%rd35];
	add.s32 	%r57, %r56, %r54;
	add.s32 	%r58, %r4, 16384;
	mul.wide.u32 	%rd36, %r58, 4;
	add.s64 	%rd37, %rd1, %rd36;
	ld.global.u32 	%r59, [%rd37];
	add.s32 	%r60, %r59, %r57;
	add.s32 	%r61, %r4, 17408;
	mul.wide.u32 	%rd38, %r61, 4;
	add.s64 	%rd39, %rd1, %rd38;
	ld.global.u32 	%r62, [%rd39];
	add.s32 	%r63, %r62, %r60;
	add.s32 	%r64, %r4, 18432;
	mul.wide.u32 	%rd40, %r64, 4;
	add.s64 	%rd41, %rd1, %rd40;
	ld.global.u32 	%r65, [%rd41];
	add.s32 	%r66, %r65, %r63;
	st.shared.u32 	[%r5], %r66;
$L__BB0_3:
	bar.sync 	0;
	setp.lt.u32 	%p2, %r3, 2;
	@%p2 bra 	$L__BB0_8;
	mov.b32 	%r136, 1;
$L__BB0_5:
	shl.b32 	%r7, %r136, 1;
	add.s32 	%r128, %r7, -1;
	and.b32  	%r129, %r128, %r1;
	setp.ne.s32 	%p3, %r129, 0;
	@%p3 bra 	$L__BB0_7;
	shl.b32 	%r130, %r136, 2;
	add.s32 	%r131, %r5, %r130;
	ld.shared.u32 	%r132, [%r131];
	ld.shared.u32 	%r133, [%r5];
	add.s32 	%r134, %r133, %r132;
	st.shared.u32 	[%r5], %r134;
$L__BB0_7:
	bar.sync 	0;
	setp.lt.u32 	%p4, %r7, %r3;
	mov.u32 	%r136, %r7;
	@%p4 bra 	$L__BB0_5;
$L__BB0_8:
	setp.ne.s32 	%p5, %r1, 0;
	@%p5 bra 	$L__BB0_10;
	ld.shared.u32 	%r135, [_ZZ6reducePiS_E5sdata];
	cvta.to.global.u64 	%rd82, %rd2;
	mul.wide.u32 	%rd83, %r2, 4;
	add.s64 	%rd84, %rd82, %rd83;
	st.global.u32 	[%rd84], %r135;
$L__BB0_10:
	ret;

}


// ===== COMPILED SASS (sm_100) =====

	.target	sm_100

	.elftype	@"ET_EXEC"


//--------------------- .note.nv.tkinfo           --------------------------
	.section	.note.nv.tkinfo,"",@"SHT_NOTE"
	.sectionflags	@"SHF_NOTE_NV_TKINFO"
	.tkinfo
        /*0018*/ 	.word	0x00000002
        /*0030*/ 	.string	""
        /*0030*/ 	.string	"ptxas"
        /*0030*/ 	.string	"Cuda compilation tools, release 13.0, V13.0.88"
        /*0030*/ 	.string	"Build cuda_13.0.r13.0/compiler.36424714_0"
        /*0030*/ 	.string	"-arch sm_100 -m 64 "



//--------------------- .note.nv.cuinfo           --------------------------
	.section	.note.nv.cuinfo,"",@"SHT_NOTE"
	.sectionflags	@"SHF_NOTE_NV_CUINFO"
        /*0018*/ 	.short	0x0002
        /*001a*/ 	.short	0x0064
        /*001c*/ 	.short	0x0082
	.zero		2


//--------------------- .nv.info                  --------------------------
	.section	.nv.info,"",@"SHT_CUDA_INFO"
	.align	4


	//----- nvinfo : EIATTR_REGCOUNT
	.align		4
        /*0000*/ 	.byte	0x04, 0x2f
        /*0002*/ 	.short	(.L_1 - .L_0)
	.align		4
.L_0:
        /*0004*/ 	.word	index@(_Z6reducePiS_)
        /*0008*/ 	.word	0x00000020


	//----- nvinfo : EIATTR_FRAME_SIZE
	.align		4
.L_1:
        /*000c*/ 	.byte	0x04, 0x11
        /*000e*/ 	.short	(.L_3 - .L_2)
	.align		4
.L_2:
        /*0010*/ 	.word	index@(_Z6reducePiS_)
        /*0014*/ 	.word	0x00000000


	//----- nvinfo : EIATTR_MIN_STACK_SIZE
	.align		4
.L_3:
        /*0018*/ 	.byte	0x04, 0x12
        /*001a*/ 	.short	(.L_5 - .L_4)
	.align		4
.L_4:
        /*001c*/ 	.word	index@(_Z6reducePiS_)
        /*0020*/ 	.word	0x00000000
.L_5:


//--------------------- .nv.compat                --------------------------
	.section	.nv.compat,"",@"SHT_CUDA_COMPAT_INFO"
	.align	4
        /*0000*/ 	.byte	0x02, 0x09, 0x00, 0x00, 0x02, 0x02, 0x01, 0x00, 0x02, 0x05, 0x05, 0x00, 0x03, 0x07, 0x01, 0x01
        /*0010*/ 	.byte	0x02, 0x03, 0x00, 0x00, 0x02, 0x06, 0x01, 0x00, 0x04, 0x0b, 0x08, 0x00, 0x09, 0x00, 0x00, 0x00
        /*0020*/ 	.byte	0x00, 0x00, 0x00, 0x00


//--------------------- .nv.info._Z6reducePiS_    --------------------------
	.section	.nv.info._Z6reducePiS_,"",@"SHT_CUDA_INFO"
	.sectionflags	@""
	.align	4


	//----- nvinfo : EIATTR_CUDA_API_VERSION
	.align		4
        /*0000*/ 	.byte	0x04, 0x37
        /*0002*/ 	.short	(.L_7 - .L_6)
.L_6:
        /*0004*/ 	.word	0x00000082


	//----- nvinfo : EIATTR_KPARAM_INFO
	.align		4
.L_7:
        /*0008*/ 	.byte	0x04, 0x17
        /*000a*/ 	.short	(.L_9 - .L_8)
.L_8:
        /*000c*/ 	.word	0x00000000
        /*0010*/ 	.short	0x0001
        /*0012*/ 	.short	0x0008
        /*0014*/ 	.byte	0x00, 0xf5, 0x21, 0x00


	//----- nvinfo : EIATTR_KPARAM_INFO
	.align		4
.L_9:
        /*0018*/ 	.byte	0x04, 0x17
        /*001a*/ 	.short	(.L_11 - .L_10)
.L_10:
        /*001c*/ 	.word	0x00000000
        /*0020*/ 	.short	0x0000
        /*0022*/ 	.short	0x0000
        /*0024*/ 	.byte	0x00, 0xf5, 0x21, 0x00


	//----- nvinfo : EIATTR_SPARSE_MMA_MASK
	.align		4
.L_11:
        /*0028*/ 	.byte	0x03, 0x50
        /*002a*/ 	.short	0x0000


	//----- nvinfo : EIATTR_MAXREG_COUNT
	.align		4
        /*002c*/ 	.byte	0x03, 0x1b
        /*002e*/ 	.short	0x00ff


	//----- nvinfo : EIATTR_NUM_BARRIERS
	.align		4
        /*0030*/ 	.byte	0x02, 0x4c
        /*0032*/ 	.byte	0x01
	.zero		1


	//----- nvinfo : EIATTR_MERCURY_ISA_VERSION
	.align		4
        /*0034*/ 	.byte	0x03, 0x5f
        /*0036*/ 	.short	0x0101


	//----- nvinfo : EIATTR_VRC_CTA_INIT_COUNT
	.align		4
        /*0038*/ 	.byte	0x02, 0x4a
	.zero		1
	.zero		1


	//----- nvinfo : EIATTR_EXIT_INSTR_OFFSETS
	.align		4
        /*003c*/ 	.byte	0x04, 0x1c
        /*003e*/ 	.short	(.L_13 - .L_12)


	//   ....[0]....
.L_12:
        /*0040*/ 	.word	0x00000ad0


	//   ....[1]....
        /*0044*/ 	.word	0x00000b50


	//----- nvinfo : EIATTR_CRS_STACK_SIZE
	.align		4
.L_13:
        /*0048*/ 	.byte	0x04, 0x1e
        /*004a*/ 	.short	(.L_15 - .L_14)
.L_14:
        /*004c*/ 	.word	0x00000000


	//----- nvinfo : EIATTR_CBANK_PARAM_SIZE
	.align		4
.L_15:
        /*0050*/ 	.byte	0x03, 0x19
        /*0052*/ 	.short	0x0010


	//----- nvinfo : EIATTR_PARAM_CBANK
	.align		4
        /*0054*/ 	.byte	0x04, 0x0a
        /*0056*/ 	.short	(.L_17 - .L_16)
	.align		4
.L_16:
        /*0058*/ 	.word	index@(.nv.constant0._Z6reducePiS_)
        /*005c*/ 	.short	0x0380
        /*005e*/ 	.short	0x0010


	//----- nvinfo : EIATTR_SW_WAR
	.align		4
.L_17:
        /*0060*/ 	.byte	0x04, 0x36
        /*0062*/ 	.short	(.L_19 - .L_18)
.L_18:
        /*0064*/ 	.word	0x00000008
.L_19:


//--------------------- .nv.callgraph             --------------------------
	.section	.nv.callgraph,"",@"SHT_CUDA_CALLGRAPH"
	.align	4
	.sectionentsize	8
	.align		4
        /*0000*/ 	.word	0x00000000
	.align		4
        /*0004*/ 	.word	0xffffffff
	.align		4
        /*0008*/ 	.word	0x00000000
	.align		4
        /*000c*/ 	.word	0xfffffffe
	.align		4
        /*0010*/ 	.word	0x00000000
	.align		4
        /*0014*/ 	.word	0xfffffffd
	.align		4
        /*0018*/ 	.word	0x00000000
	.align		4
        /*001c*/ 	.word	0xfffffffc


//--------------------- .text._Z6reducePiS_       --------------------------
	.section	.text._Z6reducePiS_,"ax",@progbits
	.align	128
        .global         _Z6reducePiS_
        .type           _Z6reducePiS_,@function
        .size           _Z6reducePiS_,(.L_x_6 - _Z6reducePiS_)
        .other          _Z6reducePiS_,@"STO_CUDA_ENTRY STV_DEFAULT"
_Z6reducePiS_:
.text._Z6reducePiS_:
[----:B------:R-:W-:Y:S01]  /*0000*/  LDC R1, c[0x0][0x37c] ;  /* 0x0000df00ff017b82 */ /* 0x000fe20000000800 */
[----:B------:R-:W0:Y:S07]  /*0010*/  S2R R0, SR_TID.X ;  /* 0x0000000000007919 */ /* 0x000e2e0000002100 */
[----:B------:R-:W1:Y:S01]  /*0020*/  S2UR UR5, SR_CgaCtaId ;  /* 0x00000000000579c3 */ /* 0x000e620000008800 */
[----:B------:R-:W2:Y:S01]  /*0030*/  LDCU UR8, c[0x0][0x360] ;  /* 0x00006c00ff0877ac */ /* 0x000ea20008000800 */
[----:B------:R-:W-:Y:S01]  /*0040*/  BSSY.RECONVERGENT B0, `(.L_x_0) ;  /* 0x0000097000007945 */ /* 0x000fe20003800200 */
[----:B------:R-:W2:Y:S01]  /*0050*/  S2R R3, SR_CTAID.X ;  /* 0x0000000000037919 */ /* 0x000ea20000002500 */
[----:B------:R-:W-:Y:S01]  /*0060*/  UMOV UR4, 0x400 ;  /* 0x0000040000047882 */ /* 0x000fe20000000000 */
[----:B------:R-:W3:Y:S01]  /*0070*/  LDCU.64 UR6, c[0x0][0x358] ;  /* 0x00006b00ff0677ac */ /* 0x000ee20008000a00 */
[----:B-1----:R-:W-:Y:S01]  /*0080*/  ULEA UR4, UR5, UR4, 0x18 ;  /* 0x0000000405047291 */ /* 0x002fe2000f8ec0ff */
[----:B0-----:R-:W-:-:S05]  /*0090*/  ISETP.GT.U32.AND P0, PT, R0, 0x21f, PT ;  /* 0x0000021f0000780c */ /* 0x001fca0003f04070 */
[----:B------:R-:W-:Y:S01]  /*00a0*/  LEA R2, R0, UR4, 0x2 ;  /* 0x0000000400027c11 */ /* 0x000fe2000f8e10ff */
[----:B--2---:R-:W-:-:S07]  /*00b0*/  IMAD R21, R3, UR8, R0 ;  /* 0x0000000803157c24 */ /* 0x004fce000f8e0200 */
[----:B---3--:R-:W-:Y:S05]  /*00c0*/  @P0 BRA `(.L_x_1) ;  /* 0x0000000400240947 */ /* 0x008fea0003800000 */
[----:B------:R-:W0:Y:S01]  /*00d0*/  LDC.64 R12, c[0x0][0x380] ;  /* 0x0000e000ff0c7b82 */ /* 0x000e220000000a00 */
[----:B------:R-:W-:Y:S01]  /*00e0*/  IADD3 R9, PT, PT, R21, 0x400, RZ ;  /* 0x0000040015097810 */ /* 0x000fe20007ffe0ff */
[----:B------:R-:W1:Y:S04]  /*00f0*/  LDS R22, [R2] ;  /* 0x0000000002167984 */ /* 0x000e680000000800 */
[----:B0-----:R-:W-:-:S04]  /*0100*/  IMAD.WIDE.U32 R8, R9, 0x4, R12 ;  /* 0x0000000409087825 */ /* 0x001fc800078e000c */
[C-C-:B------:R-:W-:Y:S01]  /*0110*/  IMAD.WIDE.U32 R6, R21.reuse, 0x4, R12.reuse ;  /* 0x0000000415067825 */ /* 0x140fe200078e000c */
[----:B------:R-:W1:Y:S04]  /*0120*/  LDG.E R20, desc[UR6][R8.64] ;  /* 0x0000000608147981 */ /* 0x000e68000c1e1900 */
[----:B------:R0:W1:Y:S01]  /*0130*/  LDG.E R23, desc[UR6][R6.64] ;  /* 0x0000000606177981 */ /* 0x000062000c1e1900 */
[C---:B------:R-:W-:Y:S01]  /*0140*/  IADD3 R29, PT, PT, R21.reuse, 0x800, RZ ;  /* 0x00000800151d7810 */ /* 0x040fe20007ffe0ff */
[C---:B------:R-:W-:Y:S01]  /*0150*/  VIADD R11, R21.reuse, 0xc00 ;  /* 0x00000c00150b7836 */ /* 0x040fe20000000000 */
[C---:B------:R-:W-:Y:S01]  /*0160*/  IADD3 R5, PT, PT, R21.reuse, 0x1000, RZ ;  /* 0x0000100015057810 */ /* 0x040fe20007ffe0ff */
[C---:B------:R-:W-:Y:S01]  /*0170*/  VIADD R15, R21.reuse, 0x1800 ;  /* 0x00001800150f7836 */ /* 0x040fe20000000000 */
[----:B------:R-:W-:Y:S01]  /*0180*/  IADD3 R19, PT, PT, R21, 0x1400, RZ ;  /* 0x0000140015137810 */ /* 0x000fe20007ffe0ff */
[----:B------:R-:W-:Y:S01]  /*0190*/  IMAD.WIDE.U32 R28, R29, 0x4, R12 ;  /* 0x000000041d1c7825 */ /* 0x000fe200078e000c */
[----:B------:R-:W-:-:S03]  /*01a0*/  IADD3 R17, PT, PT, R21, 0x1c00, RZ ;  /* 0x00001c0015117810 */ /* 0x000fc60007ffe0ff */
[--C-:B------:R-:W-:Y:S02]  /*01b0*/  IMAD.WIDE.U32 R10, R11, 0x4, R12.reuse ;  /* 0x000000040b0a7825 */ /* 0x100fe400078e000c */
[----:B------:R2:W3:Y:S02]  /*01c0*/  LDG.E R28, desc[UR6][R28.64] ;  /* 0x000000061c1c7981 */ /* 0x0004e4000c1e1900 */
[--C-:B------:R-:W-:Y:S02]  /*01d0*/  IMAD.WIDE.U32 R4, R5, 0x4, R12.reuse ;  /* 0x0000000405047825 */ /* 0x100fe400078e000c */
[----:B------:R-:W3:Y:S02]  /*01e0*/  LDG.E R27, desc[UR6][R10.64] ;  /* 0x000000060a1b7981 */ /* 0x000ee4000c1e1900 */
[--C-:B------:R-:W-:Y:S01]  /*01f0*/  IMAD.WIDE.U32 R18, R19, 0x4, R12.reuse ;  /* 0x0000000413127825 */ /* 0x100fe200078e000c */
[C---:B0-----:R-:W-:Y:S01]  /*0200*/  IADD3 R7, PT, PT, R21.reuse, 0x2000, RZ ;  /* 0x0000200015077810 */ /* 0x041fe20007ffe0ff */
[----:B------:R0:W4:Y:S01]  /*0210*/  LDG.E R26, desc[UR6][R4.64] ;  /* 0x00000006041a7981 */ /* 0x000122000c1e1900 */
[----:B--2---:R-:W-:Y:S01]  /*0220*/  IADD3 R29, PT, PT, R21, 0x2800, RZ ;  /* 0x00002800151d7810 */ /* 0x004fe20007ffe0ff */
[----:B------:R-:W-:-:S02]  /*0230*/  IMAD.WIDE.U32 R8, R15, 0x4, R12 ;  /* 0x000000040f087825 */ /* 0x000fc400078e000c */
[----:B------:R2:W4:Y:S02]  /*0240*/  LDG.E R25, desc[UR6][R18.64] ;  /* 0x0000000612197981 */ /* 0x000524000c1e1900 */
[--C-:B------:R-:W-:Y:S02]  /*0250*/  IMAD.WIDE.U32 R16, R17, 0x4, R12.reuse ;  /* 0x0000000411107825 */ /* 0x100fe400078e000c */
[----:B------:R-:W5:Y:S02]  /*0260*/  LDG.E R24, desc[UR6][R8.64] ;  /* 0x0000000608187981 */ /* 0x000f64000c1e1900 */
[----:B0-----:R-:W-:Y:S02]  /*0270*/  IMAD.WIDE.U32 R4, R29, 0x4, R12 ;  /* 0x000000041d047825 */ /* 0x001fe400078e000c */
[----:B------:R0:W5:Y:S01]  /*0280*/  LDG.E R11, desc[UR6][R16.64] ;  /* 0x00000006100b7981 */ /* 0x000162000c1e1900 */
[C---:B--2---:R-:W-:Y:S01]  /*0290*/  IADD3 R19, PT, PT, R21.reuse, 0x2c00, RZ ;  /* 0x00002c0015137810 */ /* 0x044fe20007ffe0ff */
[----:B------:R-:W-:-:S02]  /*02a0*/  VIADD R15, R21, 0x2400 ;  /* 0x00002400150f7836 */ /* 0x000fc40000000000 */
[--C-:B------:R-:W-:Y:S01]  /*02b0*/  IMAD.WIDE.U32 R6, R7, 0x4, R12.reuse ;  /* 0x0000000407067825 */ /* 0x100fe200078e000c */
[----:B------:R-:W2:Y:S03]  /*02c0*/  LDG.E R8, desc[UR6][R4.64] ;  /* 0x0000000604087981 */ /* 0x000ea6000c1e1900 */
[--C-:B------:R-:W-:Y:S01]  /*02d0*/  IMAD.WIDE.U32 R14, R15, 0x4, R12.reuse ;  /* 0x000000040f0e7825 */ /* 0x100fe200078e000c */
[----:B0-----:R-:W-:Y:S01]  /*02e0*/  IADD3 R17, PT, PT, R21, 0x3400, RZ ;  /* 0x0000340015117810 */ /* 0x001fe20007ffe0ff */
[----:B------:R-:W2:Y:S02]  /*02f0*/  LDG.E R10, desc[UR6][R6.64] ;  /* 0x00000006060a7981 */ /* 0x000ea4000c1e1900 */
[----:B------:R-:W-:Y:S02]  /*0300*/  IMAD.WIDE.U32 R18, R19, 0x4, R12 ;  /* 0x0000000413127825 */ /* 0x000fe400078e000c */
[----:B------:R-:W2:Y:S02]  /*0310*/  LDG.E R9, desc[UR6][R14.64] ;  /* 0x000000060e097981 */ /* 0x000ea4000c1e1900 */
[----:B------:R-:W-:-:S02]  /*0320*/  VIADD R29, R21, 0x3000 ;  /* 0x00003000151d7836 */ /* 0x000fc40000000000 */
[----:B------:R-:W-:Y:S01]  /*0330*/  IMAD.WIDE.U32 R16, R17, 0x4, R12 ;  /* 0x0000000411107825 */ /* 0x000fe200078e000c */
[----:B------:R0:W2:Y:S04]  /*0340*/  LDG.E R7, desc[UR6][R18.64] ;  /* 0x0000000612077981 */ /* 0x0000a8000c1e1900 */
[----:B------:R0:W2:Y:S02]  /*0350*/  LDG.E R5, desc[UR6][R16.64] ;  /* 0x0000000610057981 */ /* 0x0000a4000c1e1900 */
[----:B0-----:R-:W-:-:S04]  /*0360*/  VIADD R19, R21, 0x3c00 ;  /* 0x00003c0015137836 */ /* 0x001fc80000000000 */
[----:B------:R-:W-:Y:S01]  /*0370*/  IMAD.WIDE.U32 R16, R19, 0x4, R12 ;  /* 0x0000000413107825 */ /* 0x000fe200078e000c */
[----:B-1----:R-:W-:Y:S02]  /*0380*/  IADD3 R4, PT, PT, R20, R23, R22 ;  /* 0x0000001714047210 */ /* 0x002fe40007ffe016 */
[----:B------:R-:W-:Y:S01]  /*0390*/  IADD3 R20, PT, PT, R21, 0x3800, RZ ;  /* 0x0000380015147810 */ /* 0x000fe20007ffe0ff */
[----:B------:R-:W-:Y:S01]  /*03a0*/  IMAD.WIDE.U32 R22, R29, 0x4, R12 ;  /* 0x000000041d167825 */ /* 0x000fe200078e000c */
[----:B------:R-:W-:-:S03]  /*03b0*/  IADD3 R29, PT, PT, R21, 0x4000, RZ ;  /* 0x00004000151d7810 */ /* 0x000fc60007ffe0ff */
[--C-:B------:R-:W-:Y:S01]  /*03c0*/  IMAD.WIDE.U32 R14, R20, 0x4, R12.reuse ;  /* 0x00000004140e7825 */ /* 0x100fe200078e000c */
[----:B------:R-:W-:Y:S01]  /*03d0*/  IADD3 R20, PT, PT, R21, 0x4400, RZ ;  /* 0x0000440015147810 */ /* 0x000fe20007ffe0ff */
[----:B------:R0:W2:Y:S02]  /*03e0*/  LDG.E R6, desc[UR6][R22.64] ;  /* 0x0000000616067981 */ /* 0x0000a4000c1e1900 */
[----:B------:R-:W-:Y:S02]  /*03f0*/  IMAD.WIDE.U32 R18, R29, 0x4, R12 ;  /* 0x000000041d127825 */ /* 0x000fe400078e000c */
[----:B------:R1:W2:Y:S04]  /*0400*/  LDG.E R14, desc[UR6][R14.64] ;  /* 0x000000060e0e7981 */ /* 0x0002a8000c1e1900 */
[----:B------:R-:W2:Y:S01]  /*0410*/  LDG.E R29, desc[UR6][R16.64] ;  /* 0x00000006101d7981 */ /* 0x000ea2000c1e1900 */
[----:B0-----:R-:W-:-:S03]  /*0420*/  VIADD R23, R21, 0x4800 ;  /* 0x0000480015177836 */ /* 0x001fc60000000000 */
[----:B------:R-:W2:Y:S01]  /*0430*/  LDG.E R18, desc[UR6][R18.64] ;  /* 0x0000000612127981 */ /* 0x000ea2000c1e1900 */
[----:B-1----:R-:W-:Y:S01]  /*0440*/  IADD3 R15, PT, PT, R21, 0x4c00, RZ ;  /* 0x00004c00150f7810 */ /* 0x002fe20007ffe0ff */
[----:B------:R-:W-:-:S04]  /*0450*/  IMAD.WIDE.U32 R20, R20, 0x4, R12 ;  /* 0x0000000414147825 */ /* 0x000fc800078e000c */
[--C-:B------:R-:W-:Y:S02]  /*0460*/  IMAD.WIDE.U32 R22, R23, 0x4, R12.reuse ;  /* 0x0000000417167825 */ /* 0x100fe400078e000c */
[----:B------:R-:W2:Y:S02]  /*0470*/  LDG.E R21, desc[UR6][R20.64] ;  /* 0x0000000614157981 */ /* 0x000ea4000c1e1900 */
[----:B------:R-:W-:Y:S02]  /*0480*/  IMAD.WIDE.U32 R12, R15, 0x4, R12 ;  /* 0x000000040f0c7825 */ /* 0x000fe400078e000c */
[----:B------:R-:W2:Y:S04]  /*0490*/  LDG.E R22, desc[UR6][R22.64] ;  /* 0x0000000616167981 */ /* 0x000ea8000c1e1900 */
[----:B------:R-:W2:Y:S01]  /*04a0*/  LDG.E R13, desc[UR6][R12.64] ;  /* 0x000000060c0d7981 */ /* 0x000ea2000c1e1900 */
[----:B---3--:R-:W-:-:S04]  /*04b0*/  IADD3 R4, PT, PT, R27, R28, R4 ;  /* 0x0000001c1b047210 */ /* 0x008fc80007ffe004 */
[----:B----4-:R-:W-:-:S04]  /*04c0*/  IADD3 R4, PT, PT, R25, R26, R4 ;  /* 0x0000001a19047210 */ /* 0x010fc80007ffe004 */
[----:B-----5:R-:W-:-:S04]  /*04d0*/  IADD3 R4, PT, PT, R11, R24, R4 ;  /* 0x000000180b047210 */ /* 0x020fc80007ffe004 */
[----:B--2---:R-:W-:-:S04]  /*04e0*/  IADD3 R4, PT, PT, R9, R10, R4 ;  /* 0x0000000a09047210 */ /* 0x004fc80007ffe004 */
[----:B------:R-:W-:-:S04]  /*04f0*/  IADD3 R4, PT, PT, R7, R8, R4 ;  /* 0x0000000807047210 */ /* 0x000fc80007ffe004 */
[----:B------:R-:W-:-:S04]  /*0500*/  IADD3 R4, PT, PT, R5, R6, R4 ;  /* 0x0000000605047210 */ /* 0x000fc80007ffe004 */
[----:B------:R-:W-:-:S04]  /*0510*/  IADD3 R4, PT, PT, R29, R14, R4 ;  /* 0x0000000e1d047210 */ /* 0x000fc80007ffe004 */
[----:B------:R-:W-:-:S04]  /*0520*/  IADD3 R4, PT, PT, R21, R18, R4 ;  /* 0x0000001215047210 */ /* 0x000fc80007ffe004 */
[----:B------:R-:W-:-:S05]  /*0530*/  IADD3 R5, PT, PT, R13, R22, R4 ;  /* 0x000000160d057210 */ /* 0x000fca0007ffe004 */
[----:B------:R1:W-:Y:S01]  /*0540*/  STS [R2], R5 ;  /* 0x0000000502007388 */ /* 0x0003e20000000800 */
[----:B------:R-:W-:Y:S05]  /*0550*/  BRA `(.L_x_2) ;  /* 0x0000000400147947 */ /* 0x000fea0003800000 */
.L_x_1:
[----:B------:R-:W0:Y:S01]  /*0560*/  LDC.64 R10, c[0x0][0x380] ;  /* 0x0000e000ff0a7b82 */ /* 0x000e220000000a00 */
[C---:B------:R-:W-:Y:S01]  /*0570*/  IADD3 R9, PT, PT, R21.reuse, 0x400, RZ ;  /* 0x0000040015097810 */ /* 0x040fe20007ffe0ff */
[C---:B------:R-:W-:Y:S01]  /*0580*/  VIADD R23, R21.reuse, 0x800 ;  /* 0x0000080015177836 */ /* 0x040fe20000000000 */
[C---:B------:R-:W-:Y:S01]  /*0590*/  IADD3 R25, PT, PT, R21.reuse, 0xc00, RZ ;  /* 0x00000c0015197810 */ /* 0x040fe20007ffe0ff */
[C---:B------:R-:W-:Y:S01]  /*05a0*/  VIADD R13, R21.reuse, 0x1400 ;  /* 0x00001400150d7836 */ /* 0x040fe20000000000 */
[C---:B------:R-:W-:Y:S02]  /*05b0*/  IADD3 R7, PT, PT, R21.reuse, 0x1000, RZ ;  /* 0x0000100015077810 */ /* 0x040fe40007ffe0ff */
[C---:B------:R-:W-:Y:S02]  /*05c0*/  IADD3 R17, PT, PT, R21.reuse, 0x1800, RZ ;  /* 0x0000180015117810 */ /* 0x040fe40007ffe0ff */
[C---:B------:R-:W-:Y:S01]  /*05d0*/  IADD3 R15, PT, PT, R21.reuse, 0x1c00, RZ ;  /* 0x00001c00150f7810 */ /* 0x040fe20007ffe0ff */
[----:B0-----:R-:W-:-:S04]  /*05e0*/  IMAD.WIDE.U32 R4, R21, 0x4, R10 ;  /* 0x0000000415047825 */ /* 0x001fc800078e000a */
[--C-:B------:R-:W-:Y:S02]  /*05f0*/  IMAD.WIDE.U32 R8, R9, 0x4, R10.reuse ;  /* 0x0000000409087825 */ /* 0x100fe400078e000a */
[----:B------:R0:W2:Y:S02]  /*0600*/  LDG.E R4, desc[UR6][R4.64] ;  /* 0x0000000604047981 */ /* 0x0000a4000c1e1900 */
[--C-:B------:R-:W-:Y:S02]  /*0610*/  IMAD.WIDE.U32 R22, R23, 0x4, R10.reuse ;  /* 0x0000000417167825 */ /* 0x100fe400078e000a */
[----:B------:R1:W2:Y:S02]  /*0620*/  LDG.E R29, desc[UR6][R8.64] ;  /* 0x00000006081d7981 */ /* 0x0002a4000c1e1900 */
[--C-:B------:R-:W-:Y:S02]  /*0630*/  IMAD.WIDE.U32 R24, R25, 0x4, R10.reuse ;  /* 0x0000000419187825 */ /* 0x100fe400078e000a */
[----:B------:R-:W3:Y:S02]  /*0640*/  LDG.E R27, desc[UR6][R22.64] ;  /* 0x00000006161b7981 */ /* 0x000ee4000c1e1900 */
[--C-:B------:R-:W-:Y:S01]  /*0650*/  IMAD.WIDE.U32 R6, R7, 0x4, R10.reuse ;  /* 0x0000000407067825 */ /* 0x100fe200078e000a */
[----:B0-----:R-:W-:Y:S01]  /*0660*/  IADD3 R5, PT, PT, R21, 0x2400, RZ ;  /* 0x0000240015057810 */ /* 0x001fe20007ffe0ff */
[----:B------:R0:W3:Y:S02]  /*0670*/  LDG.E R26, desc[UR6][R24.64] ;  /* 0x00000006181a7981 */ /* 0x0000e4000c1e1900 */
[----:B------:R-:W-:-:S02]  /*0680*/  IMAD.WIDE.U32 R12, R13, 0x4, R10 ;  /* 0x000000040d0c7825 */ /* 0x000fc400078e000a */
[----:B------:R-:W4:Y:S02]  /*0690*/  LDG.E R20, desc[UR6][R6.64] ;  /* 0x0000000606147981 */ /* 0x000f24000c1e1900 */
[----:B-1----:R-:W-:Y:S02]  /*06a0*/  VIADD R9, R21, 0x2000 ;  /* 0x0000200015097836 */ /* 0x002fe40000000000 */
[--C-:B------:R-:W-:Y:S01]  /*06b0*/  IMAD.WIDE.U32 R16, R17, 0x4, R10.reuse ;  /* 0x0000000411107825 */ /* 0x100fe200078e000a */
[----:B------:R1:W4:Y:S01]  /*06c0*/  LDG.E R19, desc[UR6][R12.64] ;  /* 0x000000060c137981 */ /* 0x000322000c1e1900 */
[----:B0-----:R-:W-:Y:S02]  /*06d0*/  IADD3 R25, PT, PT, R21, 0x2800, RZ ;  /* 0x0000280015197810 */ /* 0x001fe40007ffe0ff */
[--C-:B------:R-:W-:Y:S01]  /*06e0*/  IMAD.WIDE.U32 R14, R15, 0x4, R10.reuse ;  /* 0x000000040f0e7825 */ /* 0x100fe200078e000a */
[----:B------:R-:W-:Y:S01]  /*06f0*/  IADD3 R28, PT, PT, R21, 0x3000, RZ ;  /* 0x00003000151c7810 */ /* 0x000fe20007ffe0ff */
[----:B------:R0:W5:Y:S02]  /*0700*/  LDG.E R18, desc[UR6][R16.64] ;  /* 0x0000000610127981 */ /* 0x000164000c1e1900 */
[----:B------:R-:W-:-:S04]  /*0710*/  IMAD.WIDE.U32 R22, R5, 0x4, R10 ;  /* 0x0000000405167825 */ /* 0x000fc800078e000a */
[--C-:B-1----:R-:W-:Y:S01]  /*0720*/  IMAD.WIDE.U32 R12, R9, 0x4, R10.reuse ;  /* 0x00000004090c7825 */ /* 0x102fe200078e000a */
[----:B------:R-:W5:Y:S03]  /*0730*/  LDG.E R7, desc[UR6][R22.64] ;  /* 0x0000000616077981 */ /* 0x000f66000c1e1900 */
[--C-:B------:R-:W-:Y:S01]  /*0740*/  IMAD.WIDE.U32 R24, R25, 0x4, R10.reuse ;  /* 0x0000000419187825 */ /* 0x100fe200078e000a */
[----:B------:R1:W5:Y:S03]  /*0750*/  LDG.E R9, desc[UR6][R14.64] ;  /* 0x000000060e097981 */ /* 0x000366000c1e1900 */
[----:B------:R-:W-:Y:S01]  /*0760*/  VIADD R5, R21, 0x2c00 ;  /* 0x00002c0015057836 */ /* 0x000fe20000000000 */
[----:B------:R1:W5:Y:S03]  /*0770*/  LDG.E R8, desc[UR6][R12.64] ;  /* 0x000000060c087981 */ /* 0x000366000c1e1900 */
[----:B0-----:R-:W-:Y:S01]  /*0780*/  IMAD.WIDE.U32 R16, R5, 0x4, R10 ;  /* 0x0000000405107825 */ /* 0x001fe200078e000a */
[----:B------:R0:W5:Y:S01]  /*0790*/  LDG.E R6, desc[UR6][R24.64] ;  /* 0x0000000618067981 */ /* 0x000162000c1e1900 */
[----:B-1----:R-:W-:-:S02]  /*07a0*/  IADD3 R15, PT, PT, R21, 0x3400, RZ ;  /* 0x00003400150f7810 */ /* 0x002fc40007ffe0ff */
[----:B------:R-:W-:Y:S01]  /*07b0*/  IADD3 R23, PT, PT, R21, 0x3c00, RZ ;  /* 0x00003c0015177810 */ /* 0x000fe20007ffe0ff */
[----:B------:R1:W5:Y:S01]  /*07c0*/  LDG.E R5, desc[UR6][R16.64] ;  /* 0x0000000610057981 */ /* 0x000362000c1e1900 */
[----:B------:R-:W-:-:S04]  /*07d0*/  IMAD.WIDE.U32 R12, R28, 0x4, R10 ;  /* 0x000000041c0c7825 */ /* 0x000fc800078e000a */
[----:B0-----:R-:W-:Y:S01]  /*07e0*/  VIADD R25, R21, 0x3800 ;  /* 0x0000380015197836 */ /* 0x001fe20000000000 */
[----:B------:R0:W5:Y:S01]  /*07f0*/  LDG.E R28, desc[UR6][R12.64] ;  /* 0x000000060c1c7981 */ /* 0x000162000c1e1900 */
[----:B------:R-:W-:-:S04]  /*0800*/  IMAD.WIDE.U32 R14, R15, 0x4, R10 ;  /* 0x000000040f0e7825 */ /* 0x000fc800078e000a */
[--C-:B-1----:R-:W-:Y:S01]  /*0810*/  IMAD.WIDE.U32 R16, R25, 0x4, R10.reuse ;  /* 0x0000000419107825 */ /* 0x102fe200078e000a */
[----:B------:R-:W-:Y:S01]  /*0820*/  IADD3 R25, PT, PT, R21, 0x4000, RZ ;  /* 0x0000400015197810 */ /* 0x000fe20007ffe0ff */
[----:B------:R1:W5:Y:S02]  /*0830*/  LDG.E R15, desc[UR6][R14.64] ;  /* 0x000000060e0f7981 */ /* 0x000364000c1e1900 */
[--C-:B------:R-:W-:Y:S01]  /*0840*/  IMAD.WIDE.U32 R22, R23, 0x4, R10.reuse ;  /* 0x0000000417167825 */ /* 0x100fe200078e000a */
[----:B0-----:R-:W-:Y:S01]  /*0850*/  IADD3 R13, PT, PT, R21, 0x4400, RZ ;  /* 0x00004400150d7810 */ /* 0x001fe20007ffe0ff */
[----:B------:R-:W5:Y:S02]  /*0860*/  LDG.E R16, desc[UR6][R16.64] ;  /* 0x0000000610107981 */ /* 0x000f64000c1e1900 */
[----:B------:R-:W-:Y:S02]  /*0870*/  IMAD.WIDE.U32 R24, R25, 0x4, R10 ;  /* 0x0000000419187825 */ /* 0x000fe400078e000a */
[----:B------:R-:W5:Y:S02]  /*0880*/  LDG.E R23, desc[UR6][R22.64] ;  /* 0x0000000616177981 */ /* 0x000f64000c1e1900 */
[----:B------:R-:W-:-:S02]  /*0890*/  VIADD R21, R21, 0x4800 ;  /* 0x0000480015157836 */ /* 0x000fc40000000000 */
[--C-:B------:R-:W-:Y:S01]  /*08a0*/  IMAD.WIDE.U32 R12, R13, 0x4, R10.reuse ;  /* 0x000000040d0c7825 */ /* 0x100fe200078e000a */
[----:B------:R-:W5:Y:S03]  /*08b0*/  LDG.E R24, desc[UR6][R24.64] ;  /* 0x0000000618187981 */ /* 0x000f66000c1e1900 */
[----:B------:R-:W-:Y:S01]  /*08c0*/  IMAD.WIDE.U32 R10, R21, 0x4, R10 ;  /* 0x00000004150a7825 */ /* 0x000fe200078e000a */
[----:B-1----:R-:W2:Y:S04]  /*08d0*/  LDS R14, [R2] ;  /* 0x00000000020e7984 */ /* 0x002ea80000000800 */
[----:B------:R-:W5:Y:S04]  /*08e0*/  LDG.E R13, desc[UR6][R12.64] ;  /* 0x000000060c0d7981 */ /* 0x000f68000c1e1900 */
[----:B------:R-:W5:Y:S01]  /*08f0*/  LDG.E R10, desc[UR6][R10.64] ;  /* 0x000000060a0a7981 */ /* 0x000f62000c1e1900 */
[----:B--2---:R-:W-:-:S04]  /*0900*/  IADD3 R4, PT, PT, R29, R4, R14 ;  /* 0x000000041d047210 */ /* 0x004fc80007ffe00e */
[----:B---3--:R-:W-:-:S04]  /*0910*/  IADD3 R4, PT, PT, R26, R27, R4 ;  /* 0x0000001b1a047210 */ /* 0x008fc80007ffe004 */
[----:B----4-:R-:W-:-:S04]  /*0920*/  IADD3 R4, PT, PT, R19, R20, R4 ;  /* 0x0000001413047210 */ /* 0x010fc80007ffe004 */
[----:B-----5:R-:W-:-:S04]  /*0930*/  IADD3 R4, PT, PT, R9, R18, R4 ;  /* 0x0000001209047210 */ /* 0x020fc80007ffe004 */
[----:B------:R-:W-:-:S04]  /*0940*/  IADD3 R4, PT, PT, R7, R8, R4 ;  /* 0x0000000807047210 */ /* 0x000fc80007ffe004 */
[----:B------:R-:W-:-:S04]  /*0950*/  IADD3 R4, PT, PT, R5, R6, R4 ;  /* 0x0000000605047210 */ /* 0x000fc80007ffe004 */
[----:B------:R-:W-:-:S04]  /*0960*/  IADD3 R4, PT, PT, R15, R28, R4 ;  /* 0x0000001c0f047210 */ /* 0x000fc80007ffe004 */
[----:B------:R-:W-:-:S04]  /*0970*/  IADD3 R4, PT, PT, R23, R16, R4 ;  /* 0x0000001017047210 */ /* 0x000fc80007ffe004 */
[----:B------:R-:W-:-:S04]  /*0980*/  IADD3 R13, PT, PT, R13, R24, R4 ;  /* 0x000000180d0d7210 */ /* 0x000fc80007ffe004 */
[----:B------:R-:W-:-:S05]  /*0990*/  IADD3 R13, PT, PT, R10, R13, RZ ;  /* 0x0000000d0a0d7210 */ /* 0x000fca0007ffe0ff */
[----:B------:R0:W-:Y:S02]  /*09a0*/  STS [R2], R13 ;  /* 0x0000000d02007388 */ /* 0x0001e40000000800 */
.L_x_2:
[----:B------:R-:W-:Y:S05]  /*09b0*/  BSYNC.RECONVERGENT B0 ;  /* 0x0000000000007941 */ /* 0x000fea0003800200 */
.L_x_0:
[----:B------:R-:W-:Y:S01]  /*09c0*/  BAR.SYNC.DEFER_BLOCKING 0x0 ;  /* 0x0000000000007b1d */ /* 0x000fe20000010000 */
[----:B------:R-:W-:Y:S01]  /*09d0*/  UISETP.GE.U32.AND UP0, UPT, UR8, 0x2, UPT ;  /* 0x000000020800788c */ /* 0x000fe2000bf06070 */
[----:B------:R-:W-:-:S08]  /*09e0*/  ISETP.NE.AND P0, PT, R0, RZ, PT ;  /* 0x000000ff0000720c */ /* 0x000fd00003f05270 */
[----:B------:R-:W-:Y:S05]  /*09f0*/  BRA.U !UP0, `(.L_x_3) ;  /* 0x0000000108347547 */ /* 0x000fea000b800000 */
[----:B-1----:R-:W-:-:S07]  /*0a00*/  HFMA2 R5, -RZ, RZ, 0, 5.9604644775390625e-08 ;  /* 0x00000001ff057431 */ /* 0x002fce00000001ff */
.L_x_4:
[----:B------:R-:W-:-:S05]  /*0a10*/  SHF.L.U32 R6, R5, 0x1, RZ ;  /* 0x0000000105067819 */ /* 0x000fca00000006ff */
[----:B------:R-:W-:-:S05]  /*0a20*/  VIADD R7, R6, 0xffffffff ;  /* 0xffffffff06077836 */ /* 0x000fca0000000000 */
[----:B------:R-:W-:-:S13]  /*0a30*/  LOP3.LUT P1, RZ, R7, R0, RZ, 0xc0, !PT ;  /* 0x0000000007ff7212 */ /* 0x000fda000782c0ff */
[----:B------:R-:W-:Y:S02]  /*0a40*/  @!P1 LEA R4, R5, R2, 0x2 ;  /* 0x0000000205049211 */ /* 0x000fe400078e10ff */
[----:B------:R-:W-:Y:S04]  /*0a50*/  @!P1 LDS R5, [R2] ;  /* 0x0000000002059984 */ /* 0x000fe80000000800 */
[----:B------:R-:W1:Y:S02]  /*0a60*/  @!P1 LDS R4, [R4] ;  /* 0x0000000004049984 */ /* 0x000e640000000800 */
[----:B-1----:R-:W-:Y:S02]  /*0a70*/  @!P1 IADD3 R7, PT, PT, R4, R5, RZ ;  /* 0x0000000504079210 */ /* 0x002fe40007ffe0ff */
[----:B------:R-:W-:-:S03]  /*0a80*/  MOV R5, R6 ;  /* 0x0000000600057202 */ /* 0x000fc60000000f00 */
[----:B------:R2:W-:Y:S01]  /*0a90*/  @!P1 STS [R2], R7 ;  /* 0x0000000702009388 */ /* 0x0005e20000000800 */
[----:B------:R-:W-:Y:S01]  /*0aa0*/  BAR.SYNC.DEFER_BLOCKING 0x0 ;  /* 0x0000000000007b1d */ /* 0x000fe20000010000 */
[----:B------:R-:W-:-:S13]  /*0ab0*/  ISETP.GE.U32.AND P1, PT, R6, UR8, PT ;  /* 0x0000000806007c0c */ /* 0x000fda000bf26070 */
[----:B--2---:R-:W-:Y:S05]  /*0ac0*/  @!P1 BRA `(.L_x_4) ;  /* 0xfffffffc00d09947 */ /* 0x004fea000383ffff */
.L_x_3:
[----:B------:R-:W-:Y:S05]  /*0ad0*/  @P0 EXIT ;  /* 0x000000000000094d */ /* 0x000fea0003800000 */
[----:B------:R-:W2:Y:S01]  /*0ae0*/  S2UR UR5, SR_CgaCtaId ;  /* 0x00000000000579c3 */ /* 0x000ea20000008800 */
[----:B------:R-:W-:-:S07]  /*0af0*/  UMOV UR4, 0x400 ;  /* 0x0000040000047882 */ /* 0x000fce0000000000 */
[----:B-1----:R-:W0:Y:S01]  /*0b00*/  LDC.64 R4, c[0x0][0x388] ;  /* 0x0000e200ff047b82 */ /* 0x002e220000000a00 */
[----:B--2---:R-:W-:Y:S01]  /*0b10*/  ULEA UR4, UR5, UR4, 0x18 ;  /* 0x0000000405047291 */ /* 0x004fe2000f8ec0ff */
[----:B0-----:R-:W-:-:S08]  /*0b20*/  IMAD.WIDE.U32 R2, R3, 0x4, R4 ;  /* 0x0000000403027825 */ /* 0x001fd000078e0004 */
[----:B------:R-:W0:Y:S04]  /*0b30*/  LDS R7, [UR4] ;  /* 0x00000004ff077984 */ /* 0x000e280008000800 */
[----:B0-----:R-:W-:Y:S01]  /*0b40*/  STG.E desc[UR6][R2.64], R7 ;  /* 0x0000000702007986 */ /* 0x001fe2000c101906 */
[----:B------:R-:W-:Y:S05]  /*0b50*/  EXIT ;  /* 0x000000000000794d */ /* 0x000fea0003800000 */
.L_x_5:
[----:B------:R-:W-:-:S00]  /*0b60*/  BRA `(.L_x_5) ;  /* 0xfffffffc00fc7947 */ /* 0x000fc0000383ffff */
[----:B------:R-:W-:-:S00]  /*0b70*/  NOP ;  /* 0x0000000000007918 */ /* 0x000fc00000000000 */
        /* <DEDUP_REMOVED lines=8> */
.L_x_6:


//--------------------- .nv.shared._Z6reducePiS_  --------------------------
	.section	.nv.shared._Z6reducePiS_,"aw",@nobits
	.sectionflags	@""
	.align	4
.nv.shared._Z6reducePiS_:
	.zero		5120


//--------------------- .nv.shared.reserved.0     --------------------------
	.section	.nv.shared.reserved.0,"aw",@nobits
	.weak		__nv_reservedSMEM_offset_0_alias
	.size		__nv_reservedSMEM_offset_0_alias, 0, 64
	.other		__nv_reservedSMEM_offset_0_alias,@"STO_CUDA_RESERVED_SHARED STV_DEFAULT"
__nv_reservedSMEM_offset_0_alias:
	.zero		0
	.zero		64


//--------------------- .nv.constant0._Z6reducePiS_ --------------------------
	.section	.nv.constant0._Z6reducePiS_,"a",@progbits
	.sectionflags	@""
	.align	4
.nv.constant0._Z6reducePiS_:
	.zero		912


//--------------------- SYMBOLS --------------------------

	.type		.nv.reservedSmem.offset0,@object
	.size		.nv.reservedSmem.offset0,0x4
	.type		.nv.reservedSmem.cap,@object
	.size		.nv.reservedSmem.cap,0x4
